//
// Generated by NVIDIA NVVM Compiler
//
// Compiler Build ID: CL-36424714
// Cuda compilation tools, release 13.0, V13.0.88
// Based on NVVM 20.0.0
//

.version 9.0
.target sm_100
.address_size 64

	// .globl	_Z13matrix_kernelPfS_S_ii
// _ZZ13matrix_kernelPfS_S_iiE2as has been demoted
// _ZZ13matrix_kernelPfS_S_iiE2bs has been demoted

.visible .entry _Z13matrix_kernelPfS_S_ii(
	.param .u64 .ptr .align 1 _Z13matrix_kernelPfS_S_ii_param_0,
	.param .u64 .ptr .align 1 _Z13matrix_kernelPfS_S_ii_param_1,
	.param .u64 .ptr .align 1 _Z13matrix_kernelPfS_S_ii_param_2,
	.param .u32 _Z13matrix_kernelPfS_S_ii_param_3,
	.param .u32 _Z13matrix_kernelPfS_S_ii_param_4
)
{
	.reg .pred 	%p<3>;
	.reg .b32 	%r<37>;
	.reg .b32 	%f<105>;
	.reg .b64 	%rd<13>;
	// demoted variable
	.shared .align 4 .b8 _ZZ13matrix_kernelPfS_S_iiE2as[4096];
	// demoted variable
	.shared .align 4 .b8 _ZZ13matrix_kernelPfS_S_iiE2bs[4096];
	ld.param.u64 	%rd3, [_Z13matrix_kernelPfS_S_ii_param_0];
	ld.param.u64 	%rd4, [_Z13matrix_kernelPfS_S_ii_param_1];
	ld.param.u64 	%rd5, [_Z13matrix_kernelPfS_S_ii_param_2];
	ld.param.u32 	%r20, [_Z13matrix_kernelPfS_S_ii_param_3];
	ld.param.u32 	%r21, [_Z13matrix_kernelPfS_S_ii_param_4];
	mov.u32 	%r22, %ctaid.x;
	mov.u32 	%r23, %ctaid.y;
	mov.u32 	%r1, %tid.x;
	mov.u32 	%r2, %tid.y;
	shl.b32 	%r3, %r23, 5;
	mul.lo.s32 	%r36, %r20, %r3;
	add.s32 	%r24, %r20, %r36;
	add.s32 	%r5, %r24, -1;
	shl.b32 	%r6, %r22, 5;
	setp.ge.s32 	%p1, %r36, %r5;
	mov.f32 	%f104, 0f00000000;
	@%p1 bra 	$L__BB0_3;
	shl.b32 	%r25, %r2, 7;
	mov.u32 	%r26, _ZZ13matrix_kernelPfS_S_iiE2as;
	add.s32 	%r7, %r26, %r25;
	shl.b32 	%r27, %r1, 2;
	add.s32 	%r8, %r7, %r27;
	mov.u32 	%r28, _ZZ13matrix_kernelPfS_S_iiE2bs;
	add.s32 	%r10, %r28, %r27;
	add.s32 	%r9, %r10, %r25;
	mad.lo.s32 	%r29, %r21, %r2, %r1;
	add.s32 	%r35, %r29, %r6;
	add.s32 	%r30, %r2, %r3;
	mad.lo.s32 	%r34, %r20, %r30, %r1;
	shl.b32 	%r13, %r21, 5;
	cvta.to.global.u64 	%rd1, %rd3;
	cvta.to.global.u64 	%rd2, %rd4;
	mov.f32 	%f104, 0f00000000;
$L__BB0_2:
	mul.wide.s32 	%rd6, %r35, 4;
	add.s64 	%rd7, %rd2, %rd6;
	mul.wide.s32 	%rd8, %r34, 4;
	add.s64 	%rd9, %rd1, %rd8;
	ld.global.f32 	%f6, [%rd9];
	st.shared.f32 	[%r8], %f6;
	ld.global.f32 	%f7, [%rd7];
	st.shared.f32 	[%r9], %f7;
	bar.sync 	0;
	ld.shared.f32 	%f8, [%r7];
	ld.shared.f32 	%f9, [%r10];
	fma.rn.f32 	%f10, %f8, %f9, %f104;
	ld.shared.f32 	%f11, [%r7+4];
	ld.shared.f32 	%f12, [%r10+128];
	fma.rn.f32 	%f13, %f11, %f12, %f10;
	ld.shared.f32 	%f14, [%r7+8];
	ld.shared.f32 	%f15, [%r10+256];
	fma.rn.f32 	%f16, %f14, %f15, %f13;
	ld.shared.f32 	%f17, [%r7+12];
	ld.shared.f32 	%f18, [%r10+384];
	fma.rn.f32 	%f19, %f17, %f18, %f16;
	ld.shared.f32 	%f20, [%r7+16];
	ld.shared.f32 	%f21, [%r10+512];
	fma.rn.f32 	%f22, %f20, %f21, %f19;
	ld.shared.f32 	%f23, [%r7+20];
	ld.shared.f32 	%f24, [%r10+640];
	fma.rn.f32 	%f25, %f23, %f24, %f22;
	ld.shared.f32 	%f26, [%r7+24];
	ld.shared.f32 	%f27, [%r10+768];
	fma.rn.f32 	%f28, %f26, %f27, %f25;
	ld.shared.f32 	%f29, [%r7+28];
	ld.shared.f32 	%f30, [%r10+896];
	fma.rn.f32 	%f31, %f29, %f30, %f28;
	ld.shared.f32 	%f32, [%r7+32];
	ld.shared.f32 	%f33, [%r10+1024];
	fma.rn.f32 	%f34, %f32, %f33, %f31;
	ld.shared.f32 	%f35, [%r7+36];
	ld.shared.f32 	%f36, [%r10+1152];
	fma.rn.f32 	%f37, %f35, %f36, %f34;
	ld.shared.f32 	%f38, [%r7+40];
	ld.shared.f32 	%f39, [%r10+1280];
	fma.rn.f32 	%f40, %f38, %f39, %f37;
	ld.shared.f32 	%f41, [%r7+44];
	ld.shared.f32 	%f42, [%r10+1408];
	fma.rn.f32 	%f43, %f41, %f42, %f40;
	ld.shared.f32 	%f44, [%r7+48];
	ld.shared.f32 	%f45, [%r10+1536];
	fma.rn.f32 	%f46, %f44, %f45, %f43;
	ld.shared.f32 	%f47, [%r7+52];
	ld.shared.f32 	%f48, [%r10+1664];
	fma.rn.f32 	%f49, %f47, %f48, %f46;
	ld.shared.f32 	%f50, [%r7+56];
	ld.shared.f32 	%f51, [%r10+1792];
	fma.rn.f32 	%f52, %f50, %f51, %f49;
	ld.shared.f32 	%f53, [%r7+60];
	ld.shared.f32 	%f54, [%r10+1920];
	fma.rn.f32 	%f55, %f53, %f54, %f52;
	ld.shared.f32 	%f56, [%r7+64];
	ld.shared.f32 	%f57, [%r10+2048];
	fma.rn.f32 	%f58, %f56, %f57, %f55;
	ld.shared.f32 	%f59, [%r7+68];
	ld.shared.f32 	%f60, [%r10+2176];
	fma.rn.f32 	%f61, %f59, %f60, %f58;
	ld.shared.f32 	%f62, [%r7+72];
	ld.shared.f32 	%f63, [%r10+2304];
	fma.rn.f32 	%f64, %f62, %f63, %f61;
	ld.shared.f32 	%f65, [%r7+76];
	ld.shared.f32 	%f66, [%r10+2432];
	fma.rn.f32 	%f67, %f65, %f66, %f64;
	ld.shared.f32 	%f68, [%r7+80];
	ld.shared.f32 	%f69, [%r10+2560];
	fma.rn.f32 	%f70, %f68, %f69, %f67;
	ld.shared.f32 	%f71, [%r7+84];
	ld.shared.f32 	%f72, [%r10+2688];
	fma.rn.f32 	%f73, %f71, %f72, %f70;
	ld.shared.f32 	%f74, [%r7+88];
	ld.shared.f32 	%f75, [%r10+2816];
	fma.rn.f32 	%f76, %f74, %f75, %f73;
	ld.shared.f32 	%f77, [%r7+92];
	ld.shared.f32 	%f78, [%r10+2944];
	fma.rn.f32 	%f79, %f77, %f78, %f76;
	ld.shared.f32 	%f80, [%r7+96];
	ld.shared.f32 	%f81, [%r10+3072];
	fma.rn.f32 	%f82, %f80, %f81, %f79;
	ld.shared.f32 	%f83, [%r7+100];
	ld.shared.f32 	%f84, [%r10+3200];
	fma.rn.f32 	%f85, %f83, %f84, %f82;
	ld.shared.f32 	%f86, [%r7+104];
	ld.shared.f32 	%f87, [%r10+3328];
	fma.rn.f32 	%f88, %f86, %f87, %f85;
	ld.shared.f32 	%f89, [%r7+108];
	ld.shared.f32 	%f90, [%r10+3456];
	fma.rn.f32 	%f91, %f89, %f90, %f88;
	ld.shared.f32 	%f92, [%r7+112];
	ld.shared.f32 	%f93, [%r10+3584];
	fma.rn.f32 	%f94, %f92, %f93, %f91;
	ld.shared.f32 	%f95, [%r7+116];
	ld.shared.f32 	%f96, [%r10+3712];
	fma.rn.f32 	%f97, %f95, %f96, %f94;
	ld.shared.f32 	%f98, [%r7+120];
	ld.shared.f32 	%f99, [%r10+3840];
	fma.rn.f32 	%f100, %f98, %f99, %f97;
	ld.shared.f32 	%f101, [%r7+124];
	ld.shared.f32 	%f102, [%r10+3968];
	fma.rn.f32 	%f104, %f101, %f102, %f100;
	bar.sync 	0;
	add.s32 	%r36, %r36, 32;
	add.s32 	%r35, %r35, %r13;
	add.s32 	%r34, %r34, 32;
	setp.lt.s32 	%p2, %r36, %r5;
	@%p2 bra 	$L__BB0_2;
$L__BB0_3:
	cvta.to.global.u64 	%rd10, %rd5;
	add.s32 	%r31, %r3, %r2;
	add.s32 	%r32, %r6, %r1;
	mad.lo.s32 	%r33, %r31, %r21, %r32;
	mul.wide.s32 	%rd11, %r33, 4;
	add.s64 	%rd12, %rd10, %rd11;
	st.global.f32 	[%rd12], %f104;
	ret;

}


// ===== COMPILED SASS (sm_100) =====

	.target	sm_100

	.elftype	@"ET_EXEC"


//--------------------- .note.nv.tkinfo           --------------------------
	.section	.note.nv.tkinfo,"",@"SHT_NOTE"
	.sectionflags	@"SHF_NOTE_NV_TKINFO"
	.tkinfo
        /*0018*/ 	.word	0x00000002
        /*0030*/ 	.string	""
        /*0030*/ 	.string	"ptxas"
        /*0030*/ 	.string	"Cuda compilation tools, release 13.0, V13.0.88"
        /*0030*/ 	.string	"Build cuda_13.0.r13.0/compiler.36424714_0"
        /*0030*/ 	.string	"-arch sm_100 -m 64 "



//--------------------- .note.nv.cuinfo           --------------------------
	.section	.note.nv.cuinfo,"",@"SHT_NOTE"
	.sectionflags	@"SHF_NOTE_NV_CUINFO"
        /*0018*/ 	.short	0x0002
        /*001a*/ 	.short	0x0064
        /*001c*/ 	.short	0x0082
	.zero		2


//--------------------- .nv.info                  --------------------------
	.section	.nv.info,"",@"SHT_CUDA_INFO"
	.align	4


	//----- nvinfo : EIATTR_REGCOUNT
	.align		4
        /*0000*/ 	.byte	0x04, 0x2f
        /*0002*/ 	.short	(.L_1 - .L_0)
	.align		4
.L_0:
        /*0004*/ 	.word	index@(_Z13matrix_kernelPfS_S_ii)
        /*0008*/ 	.word	0x00000020


	//----- nvinfo : EIATTR_FRAME_SIZE
	.align		4
.L_1:
        /*000c*/ 	.byte	0x04, 0x11
        /*000e*/ 	.short	(.L_3 - .L_2)
	.align		4
.L_2:
        /*0010*/ 	.word	index@(_Z13matrix_kernelPfS_S_ii)
        /*0014*/ 	.word	0x00000000


	//----- nvinfo : EIATTR_MIN_STACK_SIZE
	.align		4
.L_3:
        /*0018*/ 	.byte	0x04, 0x12
        /*001a*/ 	.short	(.L_5 - .L_4)
	.align		4
.L_4:
        /*001c*/ 	.word	index@(_Z13matrix_kernelPfS_S_ii)
        /*0020*/ 	.word	0x00000000
.L_5:


//--------------------- .nv.compat                --------------------------
	.section	.nv.compat,"",@"SHT_CUDA_COMPAT_INFO"
	.align	4
        /*0000*/ 	.byte	0x02, 0x09, 0x00, 0x00, 0x02, 0x02, 0x01, 0x00, 0x02, 0x05, 0x05, 0x00, 0x03, 0x07, 0x01, 0x01
        /*0010*/ 	.byte	0x02, 0x03, 0x00, 0x00, 0x02, 0x06, 0x01, 0x00, 0x04, 0x0b, 0x08, 0x00, 0x09, 0x00, 0x00, 0x00
        /*0020*/ 	.byte	0x00, 0x00, 0x00, 0x00


//--------------------- .nv.info._Z13matrix_kernelPfS_S_ii --------------------------
	.section	.nv.info._Z13matrix_kernelPfS_S_ii,"",@"SHT_CUDA_INFO"
	.sectionflags	@""
	.align	4


	//----- nvinfo : EIATTR_CUDA_API_VERSION
	.align		4
        /*0000*/ 	.byte	0x04, 0x37
        /*0002*/ 	.short	(.L_7 - .L_6)
.L_6:
        /*0004*/ 	.word	0x00000082


	//----- nvinfo : EIATTR_KPARAM_INFO
	.align		4
.L_7:
        /*0008*/ 	.byte	0x04, 0x17
        /*000a*/ 	.short	(.L_9 - .L_8)
.L_8:
        /*000c*/ 	.word	0x00000000
        /*0010*/ 	.short	0x0004
        /*0012*/ 	.short	0x001c
        /*0014*/ 	.byte	0x00, 0xf0, 0x11, 0x00


	//----- nvinfo : EIATTR_KPARAM_INFO
	.align		4
.L_9:
        /*0018*/ 	.byte	0x04, 0x17
        /*001a*/ 	.short	(.L_11 - .L_10)
.L_10:
        /*001c*/ 	.word	0x00000000
        /*0020*/ 	.short	0x0003
        /*0022*/ 	.short	0x0018
        /*0024*/ 	.byte	0x00, 0xf0, 0x11, 0x00


	//----- nvinfo : EIATTR_KPARAM_INFO
	.align		4
.L_11:
        /*0028*/ 	.byte	0x04, 0x17
        /*002a*/ 	.short	(.L_13 - .L_12)
.L_12:
        /*002c*/ 	.word	0x00000000
        /*0030*/ 	.short	0x0002
        /*0032*/ 	.short	0x0010
        /*0034*/ 	.byte	0x00, 0xf5, 0x21, 0x00


	//----- nvinfo : EIATTR_KPARAM_INFO
	.align		4
.L_13:
        /*0038*/ 	.byte	0x04, 0x17
        /*003a*/ 	.short	(.L_15 - .L_14)
.L_14:
        /*003c*/ 	.word	0x00000000
        /*0040*/ 	.short	0x0001
        /*0042*/ 	.short	0x0008
        /*0044*/ 	.byte	0x00, 0xf5, 0x21, 0x00


	//----- nvinfo : EIATTR_KPARAM_INFO
	.align		4
.L_15:
        /*0048*/ 	.byte	0x04, 0x17
        /*004a*/ 	.short	(.L_17 - .L_16)
.L_16:
        /*004c*/ 	.word	0x00000000
        /*0050*/ 	.short	0x0000
        /*0052*/ 	.short	0x0000
        /*0054*/ 	.byte	0x00, 0xf5, 0x21, 0x00


	//----- nvinfo : EIATTR_SPARSE_MMA_MASK
	.align		4
.L_17:
        /*0058*/ 	.byte	0x03, 0x50
        /*005a*/ 	.short	0x0000


	//----- nvinfo : EIATTR_MAXREG_COUNT
	.align		4
        /*005c*/ 	.byte	0x03, 0x1b
        /*005e*/ 	.short	0x00ff


	//----- nvinfo : EIATTR_NUM_BARRIERS
	.align		4
        /*0060*/ 	.byte	0x02, 0x4c
        /*0062*/ 	.byte	0x01
	.zero		1


	//----- nvinfo : EIATTR_MERCURY_ISA_VERSION
	.align		4
        /*0064*/ 	.byte	0x03, 0x5f
        /*0066*/ 	.short	0x0101


	//----- nvinfo : EIATTR_VRC_CTA_INIT_COUNT
	.align		4
        /*0068*/ 	.byte	0x02, 0x4a
	.zero		1
	.zero		1


	//----- nvinfo : EIATTR_EXIT_INSTR_OFFSETS
	.align		4
        /*006c*/ 	.byte	0x04, 0x1c
        /*006e*/ 	.short	(.L_19 - .L_18)


	//   ....[0]....
.L_18:
        /*0070*/ 	.word	0x000007a0


	//----- nvinfo : EIATTR_CBANK_PARAM_SIZE
	.align		4
.L_19:
        /*0074*/ 	.byte	0x03, 0x19
        /*0076*/ 	.short	0x0020


	//----- nvinfo : EIATTR_PARAM_CBANK
	.align		4
        /*0078*/ 	.byte	0x04, 0x0a
        /*007a*/ 	.short	(.L_21 - .L_20)
	.align		4
.L_20:
        /*007c*/ 	.word	index@(.nv.constant0._Z13matrix_kernelPfS_S_ii)
        /*0080*/ 	.short	0x0380
        /*0082*/ 	.short	0x0020


	//----- nvinfo : EIATTR_SW_WAR
	.align		4
.L_21:
        /*0084*/ 	.byte	0x04, 0x36
        /*0086*/ 	.short	(.L_23 - .L_22)
.L_22:
        /*0088*/ 	.word	0x00000008
.L_23:


//--------------------- .nv.callgraph             --------------------------
	.section	.nv.callgraph,"",@"SHT_CUDA_CALLGRAPH"
	.align	4
	.sectionentsize	8
	.align		4
        /*0000*/ 	.word	0x00000000
	.align		4
        /*0004*/ 	.word	0xffffffff
	.align		4
        /*0008*/ 	.word	0x00000000
	.align		4
        /*000c*/ 	.word	0xfffffffe
	.align		4
        /*0010*/ 	.word	0x00000000
	.align		4
        /*0014*/ 	.word	0xfffffffd
	.align		4
        /*0018*/ 	.word	0x00000000
	.align		4
        /*001c*/ 	.word	0xfffffffc


//--------------------- .text._Z13matrix_kernelPfS_S_ii --------------------------
	.section	.text._Z13matrix_kernelPfS_S_ii,"ax",@progbits
	.align	128
        .global         _Z13matrix_kernelPfS_S_ii
        .type           _Z13matrix_kernelPfS_S_ii,@function
        .size           _Z13matrix_kernelPfS_S_ii,(.L_x_3 - _Z13matrix_kernelPfS_S_ii)
        .other          _Z13matrix_kernelPfS_S_ii,@"STO_CUDA_ENTRY STV_DEFAULT"
_Z13matrix_kernelPfS_S_ii:
.text._Z13matrix_kernelPfS_S_ii:
[----:B------:R-:W-:Y:S08]  /*0000*/  LDC R1, c[0x0][0x37c] ;  /* 0x0000df00ff017b82 */ /* 0x000ff00000000800 */
[----:B------:R-:W0:Y:S01]  /*0010*/  S2UR UR4, SR_CTAID.Y ;  /* 0x00000000000479c3 */ /* 0x000e220000002600 */
[----:B------:R-:W1:Y:S01]  /*0020*/  LDCU UR12, c[0x0][0x398] ;  /* 0x00007300ff0c77ac */ /* 0x000e620008000800 */
[----:B------:R-:W2:Y:S01]  /*0030*/  S2R R0, SR_CTAID.X ;  /* 0x0000000000007919 */ /* 0x000ea20000002500 */
[----:B------:R-:W-:Y:S01]  /*0040*/  HFMA2 R19, -RZ, RZ, 0, 0 ;  /* 0x00000000ff137431 */ /* 0x000fe200000001ff */
[----:B------:R-:W3:Y:S01]  /*0050*/  LDCU.64 UR10, c[0x0][0x358] ;  /* 0x00006b00ff0a77ac */ /* 0x000ee20008000a00 */
[----:B------:R-:W4:Y:S01]  /*0060*/  S2R R3, SR_TID.X ;  /* 0x0000000000037919 */ /* 0x000f220000002100 */
[----:B------:R-:W2:Y:S01]  /*0070*/  S2R R2, SR_TID.Y ;  /* 0x0000000000027919 */ /* 0x000ea20000002200 */
[----:B0-----:R-:W-:-:S04]  /*0080*/  USHF.L.U32 UR4, UR4, 0x5, URZ ;  /* 0x0000000504047899 */ /* 0x001fc800080006ff */
[----:B-1----:R-:W-:-:S04]  /*0090*/  UIMAD UR5, UR4, UR12, URZ ;  /* 0x0000000c040572a4 */ /* 0x002fc8000f8e02ff */
[----:B------:R-:W-:-:S04]  /*00a0*/  UIADD3 UR9, UPT, UPT, UR5, -0x1, UR12 ;  /* 0xffffffff05097890 */ /* 0x000fc8000fffe00c */
[----:B------:R-:W-:-:S09]  /*00b0*/  UISETP.GE.AND UP0, UPT, UR5, UR9, UPT ;  /* 0x000000090500728c */ /* 0x000fd2000bf06270 */
[----:B--234-:R-:W-:Y:S05]  /*00c0*/  BRA.U UP0, `(.L_x_0) ;  /* 0x0000000500987547 */ /* 0x01cfea000b800000 */
[----:B------:R-:W0:Y:S01]  /*00d0*/  S2UR UR8, SR_CgaCtaId ;  /* 0x00000000000879c3 */ /* 0x000e220000008800 */
[----:B------:R-:W-:Y:S01]  /*00e0*/  UMOV UR6, 0x400 ;  /* 0x0000040000067882 */ /* 0x000fe20000000000 */
[----:B------:R-:W-:Y:S01]  /*00f0*/  IADD3 R6, PT, PT, R2, UR4, RZ ;  /* 0x0000000402067c10 */ /* 0x000fe2000fffe0ff */
[----:B------:R-:W-:Y:S01]  /*0100*/  UIADD3 UR7, UPT, UPT, UR6, 0x1000, URZ ;  /* 0x0000100006077890 */ /* 0x000fe2000fffe0ff */
[----:B------:R-:W-:-:S03]  /*0110*/  MOV R19, RZ ;  /* 0x000000ff00137202 */ /* 0x000fc60000000f00 */
[----:B------:R-:W-:Y:S01]  /*0120*/  IMAD R5, R6, UR12, R3 ;  /* 0x0000000c06057c24 */ /* 0x000fe2000f8e0203 */
[----:B------:R-:W1:Y:S08]  /*0130*/  LDC R4, c[0x0][0x39c] ;  /* 0x0000e700ff047b82 */ /* 0x000e700000000800 */
[----:B------:R-:W2:Y:S08]  /*0140*/  LDC.64 R20, c[0x0][0x380] ;  /* 0x0000e000ff147b82 */ /* 0x000eb00000000a00 */
[----:B------:R-:W3:Y:S01]  /*0150*/  LDC.64 R22, c[0x0][0x388] ;  /* 0x0000e200ff167b82 */ /* 0x000ee20000000a00 */
[----:B0-----:R-:W-:-:S02]  /*0160*/  ULEA UR6, UR8, UR6, 0x18 ;  /* 0x0000000608067291 */ /* 0x001fc4000f8ec0ff */
[----:B------:R-:W-:-:S04]  /*0170*/  ULEA UR7, UR8, UR7, 0x18 ;  /* 0x0000000708077291 */ /* 0x000fc8000f8ec0ff */
[C---:B------:R-:W-:Y:S01]  /*0180*/  LEA R18, R2.reuse, UR6, 0x7 ;  /* 0x0000000602127c11 */ /* 0x040fe2000f8e38ff */
[----:B-1----:R-:W-:Y:S01]  /*0190*/  IMAD R7, R2, R4, R3 ;  /* 0x0000000402077224 */ /* 0x002fe200078e0203 */
[C---:B------:R-:W-:Y:S02]  /*01a0*/  LEA R17, R3.reuse, UR7, 0x2 ;  /* 0x0000000703117c11 */ /* 0x040fe4000f8e10ff */
[----:B------:R-:W-:Y:S02]  /*01b0*/  LEA R16, R3, R18, 0x2 ;  /* 0x0000001203107211 */ /* 0x000fe400078e10ff */
[----:B------:R-:W-:Y:S02]  /*01c0*/  LEA R7, R0, R7, 0x5 ;  /* 0x0000000700077211 */ /* 0x000fe400078e28ff */
[----:B------:R-:W-:-:S07]  /*01d0*/  LEA R6, R2, R17, 0x7 ;  /* 0x0000001102067211 */ /* 0x000fce00078e38ff */
.L_x_1:
[----:B--2---:R-:W-:-:S04]  /*01e0*/  IMAD.WIDE R8, R5, 0x4, R20 ;  /* 0x0000000405087825 */ /* 0x004fc800078e0214 */
[----:B---3--:R-:W-:Y:S02]  /*01f0*/  IMAD.WIDE R10, R7, 0x4, R22 ;  /* 0x00000004070a7825 */ /* 0x008fe400078e0216 */
[----:B------:R-:W2:Y:S04]  /*0200*/  LDG.E R9, desc[UR10][R8.64] ;  /* 0x0000000a08097981 */ /* 0x000ea8000c1e1900 */
[----:B------:R-:W3:Y:S01]  /*0210*/  LDG.E R27, desc[UR10][R10.64] ;  /* 0x0000000a0a1b7981 */ /* 0x000ee2000c1e1900 */
[----:B------:R-:W-:Y:S01]  /*0220*/  UIADD3 UR5, UPT, UPT, UR5, 0x20, URZ ;  /* 0x0000002005057890 */ /* 0x000fe2000fffe0ff */
[----:B------:R-:W-:Y:S02]  /*0230*/  IADD3 R5, PT, PT, R5, 0x20, RZ ;  /* 0x0000002005057810 */ /* 0x000fe40007ffe0ff */
[----:B------:R-:W-:Y:S01]  /*0240*/  LEA R7, R4, R7, 0x5 ;  /* 0x0000000704077211 */ /* 0x000fe200078e28ff */
[----:B------:R-:W-:Y:S01]  /*0250*/  UISETP.GE.AND UP0, UPT, UR5, UR9, UPT ;  /* 0x000000090500728c */ /* 0x000fe2000bf06270 */
[----:B--2---:R-:W-:Y:S04]  /*0260*/  STS [R16], R9 ;  /* 0x0000000910007388 */ /* 0x004fe80000000800 */
[----:B---3--:R-:W-:Y:S01]  /*0270*/  STS [R6], R27 ;  /* 0x0000001b06007388 */ /* 0x008fe20000000800 */
[----:B------:R-:W-:Y:S06]  /*0280*/  BAR.SYNC.DEFER_BLOCKING 0x0 ;  /* 0x0000000000007b1d */ /* 0x000fec0000010000 */
[----:B------:R-:W-:Y:S04]  /*0290*/  LDS R24, [R17] ;  /* 0x0000000011187984 */ /* 0x000fe80000000800 */
[----:B------:R-:W0:Y:S04]  /*02a0*/  LDS.128 R12, [R18] ;  /* 0x00000000120c7984 */ /* 0x000e280000000c00 */
[----:B------:R-:W1:Y:S04]  /*02b0*/  LDS R29, [R17+0x80] ;  /* 0x00008000111d7984 */ /* 0x000e680000000800 */
[----:B------:R-:W2:Y:S04]  /*02c0*/  LDS R25, [R17+0x100] ;  /* 0x0001000011197984 */ /* 0x000ea80000000800 */
[----:B------:R-:W-:Y:S01]  /*02d0*/  LDS.128 R8, [R18+0x10] ;  /* 0x0000100012087984 */ /* 0x000fe20000000c00 */
[----:B0-----:R-:W-:-:S03]  /*02e0*/  FFMA R12, R12, R24, R19 ;  /* 0x000000180c0c7223 */ /* 0x001fc60000000013 */
[----:B------:R-:W0:Y:S01]  /*02f0*/  LDS R19, [R17+0x180] ;  /* 0x0001800011137984 */ /* 0x000e220000000800 */
[----:B-1----:R-:W-:-:S03]  /*0300*/  FFMA R24, R29, R13, R12 ;  /* 0x0000000d1d187223 */ /* 0x002fc6000000000c */
[----:B------:R-:W1:Y:S01]  /*0310*/  LDS R13, [R17+0x200] ;  /* 0x00020000110d7984 */ /* 0x000e620000000800 */
[----:B--2---:R-:W-:-:S03]  /*0320*/  FFMA R14, R25, R14, R24 ;  /* 0x0000000e190e7223 */ /* 0x004fc60000000018 */
[----:B------:R-:W2:Y:S04]  /*0330*/  LDS R12, [R17+0x280] ;  /* 0x00028000110c7984 */ /* 0x000ea80000000800 */
[----:B------:R-:W-:Y:S01]  /*0340*/  LDS R25, [R17+0x380] ;  /* 0x0003800011197984 */ /* 0x000fe20000000800 */
[----:B0-----:R-:W-:-:S03]  /*0350*/  FFMA R15, R19, R15, R14 ;  /* 0x0000000f130f7223 */ /* 0x001fc6000000000e */
[----:B------:R-:W0:Y:S01]  /*0360*/  LDS R19, [R17+0x300] ;  /* 0x0003000011137984 */ /* 0x000e220000000800 */
[----:B-1----:R-:W-:-:S03]  /*0370*/  FFMA R13, R8, R13, R15 ;  /* 0x0000000d080d7223 */ /* 0x002fc6000000000f */
[----:B------:R-:W-:Y:S01]  /*0380*/  LDS R8, [R17+0x480] ;  /* 0x0004800011087984 */ /* 0x000fe20000000800 */
[----:B--2---:R-:W-:-:S03]  /*0390*/  FFMA R24, R12, R9, R13 ;  /* 0x000000090c187223 */ /* 0x004fc6000000000d */
[----:B------:R-:W-:Y:S04]  /*03a0*/  LDS R9, [R17+0x400] ;  /* 0x0004000011097984 */ /* 0x000fe80000000800 */
[----:B------:R-:W1:Y:S01]  /*03b0*/  LDS.128 R12, [R18+0x20] ;  /* 0x00002000120c7984 */ /* 0x000e620000000c00 */
[----:B0-----:R-:W-:-:S03]  /*03c0*/  FFMA R10, R19, R10, R24 ;  /* 0x0000000a130a7223 */ /* 0x001fc60000000018 */
[----:B------:R-:W0:Y:S01]  /*03d0*/  LDS R19, [R17+0x500] ;  /* 0x0005000011137984 */ /* 0x000e220000000800 */
[----:B------:R-:W-:-:S03]  /*03e0*/  FFMA R11, R25, R11, R10 ;  /* 0x0000000b190b7223 */ /* 0x000fc6000000000a */
[----:B------:R-:W2:Y:S01]  /*03f0*/  LDS R25, [R17+0x580] ;  /* 0x0005800011197984 */ /* 0x000ea20000000800 */
[----:B-1----:R-:W-:-:S03]  /*0400*/  FFMA R9, R12, R9, R11 ;  /* 0x000000090c097223 */ /* 0x002fc6000000000b */
[----:B------:R-:W-:Y:S01]  /*0410*/  LDS R12, [R17+0x680] ;  /* 0x00068000110c7984 */ /* 0x000fe20000000800 */
[----:B------:R-:W-:-:S03]  /*0420*/  FFMA R24, R8, R13, R9 ;  /* 0x0000000d08187223 */ /* 0x000fc60000000009 */
[----:B------:R-:W-:Y:S04]  /*0430*/  LDS R13, [R17+0x600] ;  /* 0x00060000110d7984 */ /* 0x000fe80000000800 */
[----:B------:R-:W1:Y:S01]  /*0440*/  LDS.128 R8, [R18+0x30] ;  /* 0x0000300012087984 */ /* 0x000e620000000c00 */
[----:B0-----:R-:W-:-:S03]  /*0450*/  FFMA R14, R19, R14, R24 ;  /* 0x0000000e130e7223 */ /* 0x001fc60000000018 */
[----:B------:R-:W0:Y:S01]  /*0460*/  LDS R19, [R17+0x700] ;  /* 0x0007000011137984 */ /* 0x000e220000000800 */
[----:B--2---:R-:W-:-:S03]  /*0470*/  FFMA R15, R25, R15, R14 ;  /* 0x0000000f190f7223 */ /* 0x004fc6000000000e */
        /* <DEDUP_REMOVED lines=16> */
[----:B------:R-:W-:Y:S01]  /*0580*/  LDS R24, [R17+0xc80] ;  /* 0x000c800011187984 */ /* 0x000fe20000000800 */
[----:B--2---:R-:W-:-:S03]  /*0590*/  FFMA R15, R25, R15, R14 ;  /* 0x0000000f190f7223 */ /* 0x004fc6000000000e */
[----:B------:R-:W0:Y:S04]  /*05a0*/  LDS R25, [R17+0xb00] ;  /* 0x000b000011197984 */ /* 0x000e280000000800 */
[----:B------:R-:W-:Y:S01]  /*05b0*/  LDS R19, [R17+0xd00] ;  /* 0x000d000011137984 */ /* 0x000fe20000000800 */
[----:B-1----:R-:W-:-:S03]  /*05c0*/  FFMA R13, R8, R13, R15 ;  /* 0x0000000d080d7223 */ /* 0x002fc6000000000f */
[----:B------:R-:W1:Y:S01]  /*05d0*/  LDS R8, [R17+0xb80] ;  /* 0x000b800011087984 */ /* 0x000e620000000800 */
[----:B------:R-:W-:-:S03]  /*05e0*/  FFMA R26, R12, R9, R13 ;  /* 0x000000090c1a7223 */ /* 0x000fc6000000000d */
[----:B------:R-:W-:Y:S04]  /*05f0*/  LDS R9, [R17+0xc00] ;  /* 0x000c000011097984 */ /* 0x000fe80000000800 */
[----:B------:R-:W2:Y:S01]  /*0600*/  LDS.128 R12, [R18+0x60] ;  /* 0x00006000120c7984 */ /* 0x000ea20000000c00 */
[----:B0-----:R-:W-:-:S04]  /*0610*/  FFMA R25, R25, R10, R26 ;  /* 0x0000000a19197223 */ /* 0x001fc8000000001a */
[----:B-1----:R-:W-:Y:S02]  /*0620*/  FFMA R11, R8, R11, R25 ;  /* 0x0000000b080b7223 */ /* 0x002fe40000000019 */
[----:B------:R-:W-:Y:S02]  /*0630*/  LDS R25, [R17+0xf80] ;  /* 0x000f800011197984 */ /* 0x000fe40000000800 */
[----:B--2---:R-:W-:Y:S02]  /*0640*/  FFMA R9, R12, R9, R11 ;  /* 0x000000090c097223 */ /* 0x004fe4000000000b */
[----:B------:R-:W0:Y:S02]  /*0650*/  LDS R12, [R17+0xd80] ;  /* 0x000d8000110c7984 */ /* 0x000e240000000800 */
[----:B------:R-:W-:Y:S02]  /*0660*/  FFMA R26, R24, R13, R9 ;  /* 0x0000000d181a7223 */ /* 0x000fe40000000009 */
[----:B------:R-:W-:Y:S02]  /*0670*/  LDS R13, [R17+0xe00] ;  /* 0x000e0000110d7984 */ /* 0x000fe40000000800 */
[----:B------:R-:W-:-:S02]  /*0680*/  FFMA R19, R19, R14, R26 ;  /* 0x0000000e13137223 */ /* 0x000fc4000000001a */
[----:B------:R-:W1:Y:S04]  /*0690*/  LDS.128 R8, [R18+0x70] ;  /* 0x0000700012087984 */ /* 0x000e680000000c00 */
[----:B------:R-:W2:Y:S04]  /*06a0*/  LDS R24, [R17+0xe80] ;  /* 0x000e800011187984 */ /* 0x000ea80000000800 */
[----:B------:R-:W3:Y:S01]  /*06b0*/  LDS R14, [R17+0xf00] ;  /* 0x000f0000110e7984 */ /* 0x000ee20000000800 */
[----:B0-----:R-:W-:-:S04]  /*06c0*/  FFMA R15, R12, R15, R19 ;  /* 0x0000000f0c0f7223 */ /* 0x001fc80000000013 */
[----:B-1----:R-:W-:-:S04]  /*06d0*/  FFMA R13, R8, R13, R15 ;  /* 0x0000000d080d7223 */ /* 0x002fc8000000000f */
[----:B--2---:R-:W-:-:S04]  /*06e0*/  FFMA R9, R24, R9, R13 ;  /* 0x0000000918097223 */ /* 0x004fc8000000000d */
[----:B---3--:R-:W-:-:S04]  /*06f0*/  FFMA R10, R14, R10, R9 ;  /* 0x0000000a0e0a7223 */ /* 0x008fc80000000009 */
[----:B------:R-:W-:Y:S01]  /*0700*/  FFMA R19, R25, R11, R10 ;  /* 0x0000000b19137223 */ /* 0x000fe2000000000a */
[----:B------:R-:W-:Y:S06]  /*0710*/  BAR.SYNC.DEFER_BLOCKING 0x0 ;  /* 0x0000000000007b1d */ /* 0x000fec0000010000 */
[----:B------:R-:W-:Y:S05]  /*0720*/  BRA.U !UP0, `(.L_x_1) ;  /* 0xfffffff908ac7547 */ /* 0x000fea000b83ffff */
.L_x_0:
[----:B------:R-:W0:Y:S01]  /*0730*/  LDC.64 R4, c[0x0][0x390] ;  /* 0x0000e400ff047b82 */ /* 0x000e220000000a00 */
[----:B------:R-:W1:Y:S01]  /*0740*/  LDCU UR5, c[0x0][0x39c] ;  /* 0x00007380ff0577ac */ /* 0x000e620008000800 */
[----:B------:R-:W-:Y:S02]  /*0750*/  LEA R0, R0, R3, 0x5 ;  /* 0x0000000300007211 */ /* 0x000fe400078e28ff */
[----:B------:R-:W-:-:S05]  /*0760*/  IADD3 R3, PT, PT, R2, UR4, RZ ;  /* 0x0000000402037c10 */ /* 0x000fca000fffe0ff */
[----:B-1----:R-:W-:-:S04]  /*0770*/  IMAD R3, R3, UR5, R0 ;  /* 0x0000000503037c24 */ /* 0x002fc8000f8e0200 */
[----:B0-----:R-:W-:-:S05]  /*0780*/  IMAD.WIDE R2, R3, 0x4, R4 ;  /* 0x0000000403027825 */ /* 0x001fca00078e0204 */
[----:B------:R-:W-:Y:S01]  /*0790*/  STG.E desc[UR10][R2.64], R19 ;  /* 0x0000001302007986 */ /* 0x000fe2000c10190a */
[----:B------:R-:W-:Y:S05]  /*07a0*/  EXIT ;  /* 0x000000000000794d */ /* 0x000fea0003800000 */
.L_x_2:
[----:B------:R-:W-:-:S00]  /*07b0*/  BRA `(.L_x_2) ;  /* 0xfffffffc00fc7947 */ /* 0x000fc0000383ffff */
[----:B------:R-:W-:-:S00]  /*07c0*/  NOP ;  /* 0x0000000000007918 */ /* 0x000fc00000000000 */
        /* <DEDUP_REMOVED lines=11> */
.L_x_3:


//--------------------- .nv.shared._Z13matrix_kernelPfS_S_ii --------------------------
	.section	.nv.shared._Z13matrix_kernelPfS_S_ii,"aw",@nobits
	.sectionflags	@""
	.align	4
.nv.shared._Z13matrix_kernelPfS_S_ii:
	.zero		9216


//--------------------- .nv.shared.reserved.0     --------------------------
	.section	.nv.shared.reserved.0,"aw",@nobits
	.weak		__nv_reservedSMEM_offset_0_alias
	.size		__nv_reservedSMEM_offset_0_alias, 0, 64
	.other		__nv_reservedSMEM_offset_0_alias,@"STO_CUDA_RESERVED_SHARED STV_DEFAULT"
__nv_reservedSMEM_offset_0_alias:
	.zero		0
	.zero		64


//--------------------- .nv.constant0._Z13matrix_kernelPfS_S_ii --------------------------
	.section	.nv.constant0._Z13matrix_kernelPfS_S_ii,"a",@progbits
	.sectionflags	@""
	.align	4
.nv.constant0._Z13matrix_kernelPfS_S_ii:
	.zero		928


//--------------------- SYMBOLS --------------------------

	.type		.nv.reservedSmem.offset0,@object
	.size		.nv.reservedSmem.offset0,0x4
	.type		.nv.reservedSmem.cap,@object
	.size		.nv.reservedSmem.cap,0x4
